//
// Generated by NVIDIA NVVM Compiler
//
// Compiler Build ID: CL-36424714
// Cuda compilation tools, release 13.0, V13.0.88
// Based on NVVM 20.0.0
//

.version 9.0
.target sm_100
.address_size 64

	// .globl	_Z9vectorAddPiS_S_i

.visible .entry _Z9vectorAddPiS_S_i(
	.param .u64 .ptr .align 1 _Z9vectorAddPiS_S_i_param_0,
	.param .u64 .ptr .align 1 _Z9vectorAddPiS_S_i_param_1,
	.param .u64 .ptr .align 1 _Z9vectorAddPiS_S_i_param_2,
	.param .u32 _Z9vectorAddPiS_S_i_param_3
)
{
	.reg .pred 	%p<2>;
	.reg .b32 	%r<9>;
	.reg .b64 	%rd<11>;

	ld.param.u64 	%rd1, [_Z9vectorAddPiS_S_i_param_0];
	ld.param.u64 	%rd2, [_Z9vectorAddPiS_S_i_param_1];
	ld.param.u64 	%rd3, [_Z9vectorAddPiS_S_i_param_2];
	ld.param.u32 	%r2, [_Z9vectorAddPiS_S_i_param_3];
	mov.u32 	%r3, %ctaid.x;
	mov.u32 	%r4, %ntid.x;
	mov.u32 	%r5, %tid.x;
	mad.lo.s32 	%r1, %r3, %r4, %r5;
	setp.ge.s32 	%p1, %r1, %r2;
	@%p1 bra 	$L__BB0_2;
	cvta.to.global.u64 	%rd4, %rd1;
	cvta.to.global.u64 	%rd5, %rd2;
	cvta.to.global.u64 	%rd6, %rd3;
	mul.wide.s32 	%rd7, %r1, 4;
	add.s64 	%rd8, %rd4, %rd7;
	ld.global.u32 	%r6, [%rd8];
	add.s64 	%rd9, %rd5, %rd7;
	ld.global.u32 	%r7, [%rd9];
	add.s32 	%r8, %r7, %r6;
	add.s64 	%rd10, %rd6, %rd7;
	st.global.u32 	[%rd10], %r8;
$L__BB0_2:
	ret;

}
	// .globl	_Z9matrixMulPiS_S_i
.visible .entry _Z9matrixMulPiS_S_i(
	.param .u64 .ptr .align 1 _Z9matrixMulPiS_S_i_param_0,
	.param .u64 .ptr .align 1 _Z9matrixMulPiS_S_i_param_1,
	.param .u64 .ptr .align 1 _Z9matrixMulPiS_S_i_param_2,
	.param .u32 _Z9matrixMulPiS_S_i_param_3
)
{
	.reg .pred 	%p<10>;
	.reg .b32 	%r<105>;
	.reg .b64 	%rd<67>;

	ld.param.u64 	%rd14, [_Z9matrixMulPiS_S_i_param_0];
	ld.param.u64 	%rd15, [_Z9matrixMulPiS_S_i_param_1];
	ld.param.u32 	%r30, [_Z9matrixMulPiS_S_i_param_3];
	cvta.to.global.u64 	%rd1, %rd15;
	cvta.to.global.u64 	%rd2, %rd14;
	mov.u32 	%r31, %ctaid.y;
	mov.u32 	%r32, %ntid.y;
	mov.u32 	%r33, %tid.y;
	mad.lo.s32 	%r1, %r31, %r32, %r33;
	mov.u32 	%r34, %ctaid.x;
	mov.u32 	%r35, %ntid.x;
	mov.u32 	%r36, %tid.x;
	mad.lo.s32 	%r2, %r34, %r35, %r36;
	max.s32 	%r37, %r1, %r2;
	setp.ge.s32 	%p1, %r37, %r30;
	@%p1 bra 	$L__BB1_13;
	mul.lo.s32 	%r3, %r30, %r1;
	and.b32  	%r4, %r30, 7;
	setp.lt.u32 	%p2, %r30, 8;
	mov.b32 	%r99, 0;
	mov.u32 	%r104, %r99;
	@%p2 bra 	$L__BB1_4;
	and.b32  	%r99, %r30, 2147483640;
	neg.s32 	%r93, %r99;
	mul.wide.s32 	%rd16, %r30, 4;
	add.s64 	%rd3, %rd1, %rd16;
	shl.b32 	%r7, %r30, 3;
	mul.wide.s32 	%rd17, %r30, 8;
	add.s64 	%rd4, %rd1, %rd17;
	mul.wide.s32 	%rd18, %r30, 12;
	add.s64 	%rd5, %rd1, %rd18;
	mul.wide.s32 	%rd19, %r30, 16;
	add.s64 	%rd6, %rd1, %rd19;
	mul.wide.s32 	%rd20, %r30, 20;
	add.s64 	%rd7, %rd1, %rd20;
	mul.wide.s32 	%rd21, %r30, 24;
	add.s64 	%rd8, %rd1, %rd21;
	mul.wide.s32 	%rd22, %r30, 28;
	add.s64 	%rd9, %rd1, %rd22;
	mul.wide.u32 	%rd23, %r3, 4;
	add.s64 	%rd24, %rd23, %rd2;
	add.s64 	%rd66, %rd24, 16;
	mov.b32 	%r104, 0;
	mov.u32 	%r92, %r2;
$L__BB1_3:
	.pragma "nounroll";
	mul.wide.s32 	%rd25, %r92, 4;
	add.s64 	%rd26, %rd3, %rd25;
	add.s64 	%rd27, %rd4, %rd25;
	add.s64 	%rd28, %rd5, %rd25;
	add.s64 	%rd29, %rd6, %rd25;
	add.s64 	%rd30, %rd7, %rd25;
	add.s64 	%rd31, %rd8, %rd25;
	add.s64 	%rd32, %rd9, %rd25;
	add.s64 	%rd33, %rd1, %rd25;
	ld.global.u32 	%r41, [%rd66+-16];
	ld.global.u32 	%r42, [%rd33];
	mad.lo.s32 	%r43, %r42, %r41, %r104;
	ld.global.u32 	%r44, [%rd66+-12];
	ld.global.u32 	%r45, [%rd26];
	mad.lo.s32 	%r46, %r45, %r44, %r43;
	ld.global.u32 	%r47, [%rd66+-8];
	ld.global.u32 	%r48, [%rd27];
	mad.lo.s32 	%r49, %r48, %r47, %r46;
	ld.global.u32 	%r50, [%rd66+-4];
	ld.global.u32 	%r51, [%rd28];
	mad.lo.s32 	%r52, %r51, %r50, %r49;
	ld.global.u32 	%r53, [%rd66];
	ld.global.u32 	%r54, [%rd29];
	mad.lo.s32 	%r55, %r54, %r53, %r52;
	ld.global.u32 	%r56, [%rd66+4];
	ld.global.u32 	%r57, [%rd30];
	mad.lo.s32 	%r58, %r57, %r56, %r55;
	ld.global.u32 	%r59, [%rd66+8];
	ld.global.u32 	%r60, [%rd31];
	mad.lo.s32 	%r61, %r60, %r59, %r58;
	ld.global.u32 	%r62, [%rd66+12];
	ld.global.u32 	%r63, [%rd32];
	mad.lo.s32 	%r104, %r63, %r62, %r61;
	add.s32 	%r93, %r93, 8;
	add.s32 	%r92, %r92, %r7;
	add.s64 	%rd66, %rd66, 32;
	setp.ne.s32 	%p3, %r93, 0;
	@%p3 bra 	$L__BB1_3;
$L__BB1_4:
	setp.eq.s32 	%p4, %r4, 0;
	@%p4 bra 	$L__BB1_12;
	and.b32  	%r17, %r30, 3;
	setp.lt.u32 	%p5, %r4, 4;
	@%p5 bra 	$L__BB1_7;
	add.s32 	%r65, %r99, %r3;
	mul.wide.u32 	%rd34, %r65, 4;
	add.s64 	%rd35, %rd2, %rd34;
	ld.global.u32 	%r66, [%rd35];
	mad.lo.s32 	%r67, %r99, %r30, %r2;
	mul.wide.s32 	%rd36, %r67, 4;
	add.s64 	%rd37, %rd1, %rd36;
	ld.global.u32 	%r68, [%rd37];
	mad.lo.s32 	%r69, %r68, %r66, %r104;
	cvt.u64.u32 	%rd38, %r3;
	cvt.u64.u32 	%rd39, %r99;
	add.s64 	%rd40, %rd39, %rd38;
	shl.b64 	%rd41, %rd40, 2;
	add.s64 	%rd42, %rd2, %rd41;
	ld.global.u32 	%r70, [%rd42+4];
	mul.wide.s32 	%rd43, %r30, 4;
	add.s64 	%rd44, %rd37, %rd43;
	ld.global.u32 	%r71, [%rd44];
	mad.lo.s32 	%r72, %r71, %r70, %r69;
	ld.global.u32 	%r73, [%rd42+8];
	add.s64 	%rd45, %rd44, %rd43;
	ld.global.u32 	%r74, [%rd45];
	mad.lo.s32 	%r75, %r74, %r73, %r72;
	ld.global.u32 	%r76, [%rd42+12];
	add.s64 	%rd46, %rd45, %rd43;
	ld.global.u32 	%r77, [%rd46];
	mad.lo.s32 	%r104, %r77, %r76, %r75;
	add.s32 	%r99, %r99, 4;
$L__BB1_7:
	setp.eq.s32 	%p6, %r17, 0;
	@%p6 bra 	$L__BB1_12;
	setp.eq.s32 	%p7, %r17, 1;
	@%p7 bra 	$L__BB1_10;
	add.s32 	%r79, %r99, %r3;
	mul.wide.u32 	%rd47, %r79, 4;
	add.s64 	%rd48, %rd2, %rd47;
	ld.global.u32 	%r80, [%rd48];
	mad.lo.s32 	%r81, %r99, %r30, %r2;
	mul.wide.s32 	%rd49, %r81, 4;
	add.s64 	%rd50, %rd1, %rd49;
	ld.global.u32 	%r82, [%rd50];
	mad.lo.s32 	%r83, %r82, %r80, %r104;
	cvt.u64.u32 	%rd51, %r3;
	cvt.u64.u32 	%rd52, %r99;
	add.s64 	%rd53, %rd52, %rd51;
	shl.b64 	%rd54, %rd53, 2;
	add.s64 	%rd55, %rd2, %rd54;
	ld.global.u32 	%r84, [%rd55+4];
	mul.wide.s32 	%rd56, %r30, 4;
	add.s64 	%rd57, %rd50, %rd56;
	ld.global.u32 	%r85, [%rd57];
	mad.lo.s32 	%r104, %r85, %r84, %r83;
	add.s32 	%r99, %r99, 2;
$L__BB1_10:
	and.b32  	%r86, %r30, 1;
	setp.eq.b32 	%p8, %r86, 1;
	not.pred 	%p9, %p8;
	@%p9 bra 	$L__BB1_12;
	add.s32 	%r87, %r99, %r3;
	mul.wide.u32 	%rd58, %r87, 4;
	add.s64 	%rd59, %rd2, %rd58;
	ld.global.u32 	%r88, [%rd59];
	mad.lo.s32 	%r89, %r99, %r30, %r2;
	mul.wide.s32 	%rd60, %r89, 4;
	add.s64 	%rd61, %rd1, %rd60;
	ld.global.u32 	%r90, [%rd61];
	mad.lo.s32 	%r104, %r90, %r88, %r104;
$L__BB1_12:
	ld.param.u64 	%rd65, [_Z9matrixMulPiS_S_i_param_2];
	add.s32 	%r91, %r3, %r2;
	cvta.to.global.u64 	%rd62, %rd65;
	mul.wide.s32 	%rd63, %r91, 4;
	add.s64 	%rd64, %rd62, %rd63;
	st.global.u32 	[%rd64], %r104;
$L__BB1_13:
	ret;

}


// ===== COMPILED SASS (sm_100) =====

	.target	sm_100

	.elftype	@"ET_EXEC"


//--------------------- .note.nv.tkinfo           --------------------------
	.section	.note.nv.tkinfo,"",@"SHT_NOTE"
	.sectionflags	@"SHF_NOTE_NV_TKINFO"
	.tkinfo
        /*0018*/ 	.word	0x00000002
        /*0030*/ 	.string	""
        /*0030*/ 	.string	"ptxas"
        /*0030*/ 	.string	"Cuda compilation tools, release 13.0, V13.0.88"
        /*0030*/ 	.string	"Build cuda_13.0.r13.0/compiler.36424714_0"
        /*0030*/ 	.string	"-arch sm_100 -m 64 "



//--------------------- .note.nv.cuinfo           --------------------------
	.section	.note.nv.cuinfo,"",@"SHT_NOTE"
	.sectionflags	@"SHF_NOTE_NV_CUINFO"
        /*0018*/ 	.short	0x0002
        /*001a*/ 	.short	0x0064
        /*001c*/ 	.short	0x0082
	.zero		2


//--------------------- .nv.info                  --------------------------
	.section	.nv.info,"",@"SHT_CUDA_INFO"
	.align	4


	//----- nvinfo : EIATTR_REGCOUNT
	.align		4
        /*0000*/ 	.byte	0x04, 0x2f
        /*0002*/ 	.short	(.L_1 - .L_0)
	.align		4
.L_0:
        /*0004*/ 	.word	index@(_Z9vectorAddPiS_S_i)
        /*0008*/ 	.word	0x0000000c


	//----- nvinfo : EIATTR_FRAME_SIZE
	.align		4
.L_1:
        /*000c*/ 	.byte	0x04, 0x11
        /*000e*/ 	.short	(.L_3 - .L_2)
	.align		4
.L_2:
        /*0010*/ 	.word	index@(_Z9vectorAddPiS_S_i)
        /*0014*/ 	.word	0x00000000


	//----- nvinfo : EIATTR_REGCOUNT
	.align		4
.L_3:
        /*0018*/ 	.byte	0x04, 0x2f
        /*001a*/ 	.short	(.L_5 - .L_4)
	.align		4
.L_4:
        /*001c*/ 	.word	index@(_Z9matrixMulPiS_S_i)
        /*0020*/ 	.word	0x0000001e


	//----- nvinfo : EIATTR_FRAME_SIZE
	.align		4
.L_5:
        /*0024*/ 	.byte	0x04, 0x11
        /*0026*/ 	.short	(.L_7 - .L_6)
	.align		4
.L_6:
        /*0028*/ 	.word	index@(_Z9matrixMulPiS_S_i)
        /*002c*/ 	.word	0x00000000


	//----- nvinfo : EIATTR_MIN_STACK_SIZE
	.align		4
.L_7:
        /*0030*/ 	.byte	0x04, 0x12
        /*0032*/ 	.short	(.L_9 - .L_8)
	.align		4
.L_8:
        /*0034*/ 	.word	index@(_Z9matrixMulPiS_S_i)
        /*0038*/ 	.word	0x00000000


	//----- nvinfo : EIATTR_MIN_STACK_SIZE
	.align		4
.L_9:
        /*003c*/ 	.byte	0x04, 0x12
        /*003e*/ 	.short	(.L_11 - .L_10)
	.align		4
.L_10:
        /*0040*/ 	.word	index@(_Z9vectorAddPiS_S_i)
        /*0044*/ 	.word	0x00000000
.L_11:


//--------------------- .nv.compat                --------------------------
	.section	.nv.compat,"",@"SHT_CUDA_COMPAT_INFO"
	.align	4
        /*0000*/ 	.byte	0x02, 0x09, 0x00, 0x00, 0x02, 0x02, 0x01, 0x00, 0x02, 0x05, 0x05, 0x00, 0x03, 0x07, 0x01, 0x01
        /*0010*/ 	.byte	0x02, 0x03, 0x00, 0x00, 0x02, 0x06, 0x01, 0x00, 0x04, 0x0b, 0x08, 0x00, 0x09, 0x00, 0x00, 0x00
        /*0020*/ 	.byte	0x00, 0x00, 0x00, 0x00


//--------------------- .nv.info._Z9matrixMulPiS_S_i --------------------------
	.section	.nv.info._Z9matrixMulPiS_S_i,"",@"SHT_CUDA_INFO"
	.sectionflags	@""
	.align	4


	//----- nvinfo : EIATTR_CUDA_API_VERSION
	.align		4
        /*0000*/ 	.byte	0x04, 0x37
        /*0002*/ 	.short	(.L_13 - .L_12)
.L_12:
        /*0004*/ 	.word	0x00000082


	//----- nvinfo : EIATTR_KPARAM_INFO
	.align		4
.L_13:
        /*0008*/ 	.byte	0x04, 0x17
        /*000a*/ 	.short	(.L_15 - .L_14)
.L_14:
        /*000c*/ 	.word	0x00000000
        /*0010*/ 	.short	0x0003
        /*0012*/ 	.short	0x0018
        /*0014*/ 	.byte	0x00, 0xf0, 0x11, 0x00


	//----- nvinfo : EIATTR_KPARAM_INFO
	.align		4
.L_15:
        /*0018*/ 	.byte	0x04, 0x17
        /*001a*/ 	.short	(.L_17 - .L_16)
.L_16:
        /*001c*/ 	.word	0x00000000
        /*0020*/ 	.short	0x0002
        /*0022*/ 	.short	0x0010
        /*0024*/ 	.byte	0x00, 0xf5, 0x21, 0x00


	//----- nvinfo : EIATTR_KPARAM_INFO
	.align		4
.L_17:
        /*0028*/ 	.byte	0x04, 0x17
        /*002a*/ 	.short	(.L_19 - .L_18)
.L_18:
        /*002c*/ 	.word	0x00000000
        /*0030*/ 	.short	0x0001
        /*0032*/ 	.short	0x0008
        /*0034*/ 	.byte	0x00, 0xf5, 0x21, 0x00


	//----- nvinfo : EIATTR_KPARAM_INFO
	.align		4
.L_19:
        /*0038*/ 	.byte	0x04, 0x17
        /*003a*/ 	.short	(.L_21 - .L_20)
.L_20:
        /*003c*/ 	.word	0x00000000
        /*0040*/ 	.short	0x0000
        /*0042*/ 	.short	0x0000
        /*0044*/ 	.byte	0x00, 0xf5, 0x21, 0x00


	//----- nvinfo : EIATTR_SPARSE_MMA_MASK
	.align		4
.L_21:
        /*0048*/ 	.byte	0x03, 0x50
        /*004a*/ 	.short	0x0000


	//----- nvinfo : EIATTR_MAXREG_COUNT
	.align		4
        /*004c*/ 	.byte	0x03, 0x1b
        /*004e*/ 	.short	0x00ff


	//----- nvinfo : EIATTR_MERCURY_ISA_VERSION
	.align		4
        /*0050*/ 	.byte	0x03, 0x5f
        /*0052*/ 	.short	0x0101


	//----- nvinfo : EIATTR_VRC_CTA_INIT_COUNT
	.align		4
        /*0054*/ 	.byte	0x02, 0x4a
	.zero		1
	.zero		1


	//----- nvinfo : EIATTR_EXIT_INSTR_OFFSETS
	.align		4
        /*0058*/ 	.byte	0x04, 0x1c
        /*005a*/ 	.short	(.L_23 - .L_22)


	//   ....[0]....
.L_22:
        /*005c*/ 	.word	0x000000c0


	//   ....[1]....
        /*0060*/ 	.word	0x00000a90


	//----- nvinfo : EIATTR_CBANK_PARAM_SIZE
	.align		4
.L_23:
        /*0064*/ 	.byte	0x03, 0x19
        /*0066*/ 	.short	0x001c


	//----- nvinfo : EIATTR_PARAM_CBANK
	.align		4
        /*0068*/ 	.byte	0x04, 0x0a
        /*006a*/ 	.short	(.L_25 - .L_24)
	.align		4
.L_24:
        /*006c*/ 	.word	index@(.nv.constant0._Z9matrixMulPiS_S_i)
        /*0070*/ 	.short	0x0380
        /*0072*/ 	.short	0x001c


	//----- nvinfo : EIATTR_SW_WAR
	.align		4
.L_25:
        /*0074*/ 	.byte	0x04, 0x36
        /*0076*/ 	.short	(.L_27 - .L_26)
.L_26:
        /*0078*/ 	.word	0x00000008
.L_27:


//--------------------- .nv.info._Z9vectorAddPiS_S_i --------------------------
	.section	.nv.info._Z9vectorAddPiS_S_i,"",@"SHT_CUDA_INFO"
	.sectionflags	@""
	.align	4


	//----- nvinfo : EIATTR_CUDA_API_VERSION
	.align		4
        /*0000*/ 	.byte	0x04, 0x37
        /*0002*/ 	.short	(.L_29 - .L_28)
.L_28:
        /*0004*/ 	.word	0x00000082


	//----- nvinfo : EIATTR_KPARAM_INFO
	.align		4
.L_29:
        /*0008*/ 	.byte	0x04, 0x17
        /*000a*/ 	.short	(.L_31 - .L_30)
.L_30:
        /*000c*/ 	.word	0x00000000
        /*0010*/ 	.short	0x0003
        /*0012*/ 	.short	0x0018
        /*0014*/ 	.byte	0x00, 0xf0, 0x11, 0x00


	//----- nvinfo : EIATTR_KPARAM_INFO
	.align		4
.L_31:
        /*0018*/ 	.byte	0x04, 0x17
        /*001a*/ 	.short	(.L_33 - .L_32)
.L_32:
        /*001c*/ 	.word	0x00000000
        /*0020*/ 	.short	0x0002
        /*0022*/ 	.short	0x0010
        /*0024*/ 	.byte	0x00, 0xf5, 0x21, 0x00


	//----- nvinfo : EIATTR_KPARAM_INFO
	.align		4
.L_33:
        /*0028*/ 	.byte	0x04, 0x17
        /*002a*/ 	.short	(.L_35 - .L_34)
.L_34:
        /*002c*/ 	.word	0x00000000
        /*0030*/ 	.short	0x0001
        /*0032*/ 	.short	0x0008
        /*0034*/ 	.byte	0x00, 0xf5, 0x21, 0x00


	//----- nvinfo : EIATTR_KPARAM_INFO
	.align		4
.L_35:
        /*0038*/ 	.byte	0x04, 0x17
        /*003a*/ 	.short	(.L_37 - .L_36)
.L_36:
        /*003c*/ 	.word	0x00000000
        /*0040*/ 	.short	0x0000
        /*0042*/ 	.short	0x0000
        /*0044*/ 	.byte	0x00, 0xf5, 0x21, 0x00


	//----- nvinfo : EIATTR_SPARSE_MMA_MASK
	.align		4
.L_37:
        /*0048*/ 	.byte	0x03, 0x50
        /*004a*/ 	.short	0x0000


	//----- nvinfo : EIATTR_MAXREG_COUNT
	.align		4
        /*004c*/ 	.byte	0x03, 0x1b
        /*004e*/ 	.short	0x00ff


	//----- nvinfo : EIATTR_MERCURY_ISA_VERSION
	.align		4
        /*0050*/ 	.byte	0x03, 0x5f
        /*0052*/ 	.short	0x0101


	//----- nvinfo : EIATTR_VRC_CTA_INIT_COUNT
	.align		4
        /*0054*/ 	.byte	0x02, 0x4a
	.zero		1
	.zero		1


	//----- nvinfo : EIATTR_EXIT_INSTR_OFFSETS
	.align		4
        /*0058*/ 	.byte	0x04, 0x1c
        /*005a*/ 	.short	(.L_39 - .L_38)


	//   ....[0]....
.L_38:
        /*005c*/ 	.word	0x00000070


	//   ....[1]....
        /*0060*/ 	.word	0x00000130


	//----- nvinfo : EIATTR_CBANK_PARAM_SIZE
	.align		4
.L_39:
        /*0064*/ 	.byte	0x03, 0x19
        /*0066*/ 	.short	0x001c


	//----- nvinfo : EIATTR_PARAM_CBANK
	.align		4
        /*0068*/ 	.byte	0x04, 0x0a
        /*006a*/ 	.short	(.L_41 - .L_40)
	.align		4
.L_40:
        /*006c*/ 	.word	index@(.nv.constant0._Z9vectorAddPiS_S_i)
        /*0070*/ 	.short	0x0380
        /*0072*/ 	.short	0x001c


	//----- nvinfo : EIATTR_SW_WAR
	.align		4
.L_41:
        /*0074*/ 	.byte	0x04, 0x36
        /*0076*/ 	.short	(.L_43 - .L_42)
.L_42:
        /*0078*/ 	.word	0x00000008
.L_43:


//--------------------- .nv.callgraph             --------------------------
	.section	.nv.callgraph,"",@"SHT_CUDA_CALLGRAPH"
	.align	4
	.sectionentsize	8
	.align		4
        /*0000*/ 	.word	0x00000000
	.align		4
        /*0004*/ 	.word	0xffffffff
	.align		4
        /*0008*/ 	.word	0x00000000
	.align		4
        /*000c*/ 	.word	0xfffffffe
	.align		4
        /*0010*/ 	.word	0x00000000
	.align		4
        /*0014*/ 	.word	0xfffffffd
	.align		4
        /*0018*/ 	.word	0x00000000
	.align		4
        /*001c*/ 	.word	0xfffffffc


//--------------------- .text._Z9matrixMulPiS_S_i --------------------------
	.section	.text._Z9matrixMulPiS_S_i,"ax",@progbits
	.align	128
        .global         _Z9matrixMulPiS_S_i
        .type           _Z9matrixMulPiS_S_i,@function
        .size           _Z9matrixMulPiS_S_i,(.L_x_6 - _Z9matrixMulPiS_S_i)
        .other          _Z9matrixMulPiS_S_i,@"STO_CUDA_ENTRY STV_DEFAULT"
_Z9matrixMulPiS_S_i:
.text._Z9matrixMulPiS_S_i:
[----:B------:R-:W-:Y:S01]  /*0000*/  LDC R1, c[0x0][0x37c] ;  /* 0x0000df00ff017b82 */ /* 0x000fe20000000800 */
[----:B------:R-:W0:Y:S07]  /*0010*/  S2R R0, SR_TID.Y ;  /* 0x0000000000007919 */ /* 0x000e2e0000002200 */
[----:B------:R-:W0:Y:S01]  /*0020*/  S2UR UR4, SR_CTAID.Y ;  /* 0x00000000000479c3 */ /* 0x000e220000002600 */
[----:B------:R-:W1:Y:S01]  /*0030*/  LDCU UR20, c[0x0][0x398] ;  /* 0x00007300ff1477ac */ /* 0x000e620008000800 */
[----:B------:R-:W2:Y:S06]  /*0040*/  S2R R3, SR_TID.X ;  /* 0x0000000000037919 */ /* 0x000eac0000002100 */
[----:B------:R-:W0:Y:S08]  /*0050*/  LDC R13, c[0x0][0x364] ;  /* 0x0000d900ff0d7b82 */ /* 0x000e300000000800 */
[----:B------:R-:W2:Y:S08]  /*0060*/  S2UR UR5, SR_CTAID.X ;  /* 0x00000000000579c3 */ /* 0x000eb00000002500 */
[----:B------:R-:W2:Y:S01]  /*0070*/  LDC R2, c[0x0][0x360] ;  /* 0x0000d800ff027b82 */ /* 0x000ea20000000800 */
[----:B0-----:R-:W-:-:S02]  /*0080*/  IMAD R13, R13, UR4, R0 ;  /* 0x000000040d0d7c24 */ /* 0x001fc4000f8e0200 */
[----:B--2---:R-:W-:-:S05]  /*0090*/  IMAD R0, R2, UR5, R3 ;  /* 0x0000000502007c24 */ /* 0x004fca000f8e0203 */
[----:B------:R-:W-:-:S04]  /*00a0*/  VIMNMX R2, PT, PT, R13, R0, !PT ;  /* 0x000000000d027248 */ /* 0x000fc80007fe0100 */
[----:B-1----:R-:W-:-:S13]  /*00b0*/  ISETP.GE.AND P0, PT, R2, UR20, PT ;  /* 0x0000001402007c0c */ /* 0x002fda000bf06270 */
[----:B------:R-:W-:Y:S05]  /*00c0*/  @P0 EXIT ;  /* 0x000000000000094d */ /* 0x000fea0003800000 */
[----:B------:R-:W-:Y:S01]  /*00d0*/  UISETP.GE.U32.AND UP0, UPT, UR20, 0x8, UPT ;  /* 0x000000081400788c */ /* 0x000fe2000bf06070 */
[----:B------:R-:W-:Y:S02]  /*00e0*/  HFMA2 R12, -RZ, RZ, 0, 0 ;  /* 0x00000000ff0c7431 */ /* 0x000fe400000001ff */
[----:B------:R-:W-:Y:S01]  /*00f0*/  IMAD R13, R13, UR20, RZ ;  /* 0x000000140d0d7c24 */ /* 0x000fe2000f8e02ff */
[----:B------:R-:W-:Y:S01]  /*0100*/  UMOV UR4, URZ ;  /* 0x000000ff00047c82 */ /* 0x000fe20008000000 */
[----:B------:R-:W0:Y:S04]  /*0110*/  LDCU.64 UR18, c[0x0][0x358] ;  /* 0x00006b00ff1277ac */ /* 0x000e280008000a00 */
[----:B------:R-:W-:Y:S05]  /*0120*/  BRA.U !UP0, `(.L_x_0) ;  /* 0x0000000508047547 */ /* 0x000fea000b800000 */
[----:B------:R-:W1:Y:S01]  /*0130*/  LDCU.128 UR24, c[0x0][0x380] ;  /* 0x00007000ff1877ac */ /* 0x000e620008000c00 */
[----:B------:R-:W-:Y:S02]  /*0140*/  MOV R12, RZ ;  /* 0x000000ff000c7202 */ /* 0x000fe40000000f00 */
[----:B------:R-:W-:Y:S01]  /*0150*/  MOV R14, R0 ;  /* 0x00000000000e7202 */ /* 0x000fe20000000f00 */
[----:B------:R-:W-:-:S04]  /*0160*/  ULOP3.LUT UR4, UR20, 0x7ffffff8, URZ, 0xc0, !UPT ;  /* 0x7ffffff814047892 */ /* 0x000fc8000f8ec0ff */
[----:B------:R-:W-:Y:S01]  /*0170*/  UIADD3 UR5, UPT, UPT, -UR4, URZ, URZ ;  /* 0x000000ff04057290 */ /* 0x000fe2000fffe1ff */
[----:B-1----:R-:W-:Y:S01]  /*0180*/  MOV R2, UR24 ;  /* 0x0000001800027c02 */ /* 0x002fe20008000f00 */
[----:B------:R-:W-:Y:S01]  /*0190*/  UIMAD.WIDE UR6, UR20, 0x8, UR26 ;  /* 0x00000008140678a5 */ /* 0x000fe2000f8e021a */
[----:B------:R-:W-:Y:S01]  /*01a0*/  MOV R3, UR25 ;  /* 0x0000001900037c02 */ /* 0x000fe20008000f00 */
[----:B------:R-:W-:Y:S02]  /*01b0*/  UIMAD.WIDE UR8, UR20, 0xc, UR26 ;  /* 0x0000000c140878a5 */ /* 0x000fe4000f8e021a */
[----:B------:R-:W-:Y:S01]  /*01c0*/  UIMAD.WIDE UR10, UR20, 0x10, UR26 ;  /* 0x00000010140a78a5 */ /* 0x000fe2000f8e021a */
[----:B------:R-:W-:Y:S01]  /*01d0*/  IMAD.WIDE.U32 R2, R13, 0x4, R2 ;  /* 0x000000040d027825 */ /* 0x000fe200078e0002 */
[----:B------:R-:W-:Y:S02]  /*01e0*/  UIMAD.WIDE UR12, UR20, 0x14, UR26 ;  /* 0x00000014140c78a5 */ /* 0x000fe4000f8e021a */
[----:B------:R-:W-:Y:S01]  /*01f0*/  UIMAD.WIDE UR14, UR20, 0x18, UR26 ;  /* 0x00000018140e78a5 */ /* 0x000fe2000f8e021a */
[----:B------:R-:W-:Y:S01]  /*0200*/  IADD3 R2, P0, PT, R2, 0x10, RZ ;  /* 0x0000001002027810 */ /* 0x000fe20007f1e0ff */
[----:B------:R-:W-:-:S03]  /*0210*/  UIMAD.WIDE UR16, UR20, 0x1c, UR26 ;  /* 0x0000001c141078a5 */ /* 0x000fc6000f8e021a */
[----:B------:R-:W-:-:S09]  /*0220*/  IADD3.X R3, PT, PT, RZ, R3, RZ, P0, !PT ;  /* 0x00000003ff037210 */ /* 0x000fd200007fe4ff */
.L_x_1:
[----:B------:R-:W-:Y:S01]  /*0230*/  UIMAD.WIDE UR22, UR20, 0x4, UR26 ;  /* 0x00000004141678a5 */ /* 0x000fe2000f8e021a */
[----:B------:R-:W-:Y:S02]  /*0240*/  IMAD.MOV.U32 R23, RZ, RZ, 0x4 ;  /* 0x00000004ff177424 */ /* 0x000fe400078e00ff */
[----:B------:R-:W-:Y:S01]  /*0250*/  HFMA2 R11, -RZ, RZ, 0, 2.384185791015625e-07 ;  /* 0x00000004ff0b7431 */ /* 0x000fe200000001ff */
[----:B------:R-:W-:Y:S01]  /*0260*/  MOV R25, 0x4 ;  /* 0x0000000400197802 */ /* 0x000fe20000000f00 */
[----:B0-----:R-:W2:Y:S01]  /*0270*/  LDG.E R21, desc[UR18][R2.64+-0x10] ;  /* 0xfffff01202157981 */ /* 0x001ea2000c1e1900 */
[C---:B------:R-:W-:Y:S01]  /*0280*/  IMAD.WIDE R22, R14.reuse, R23, UR26 ;  /* 0x0000001a0e167e25 */ /* 0x040fe2000f8e0217 */
[----:B------:R-:W-:Y:S02]  /*0290*/  MOV R8, UR22 ;  /* 0x0000001600087c02 */ /* 0x000fe40008000f00 */
[----:B------:R-:W-:Y:S01]  /*02a0*/  MOV R9, UR23 ;  /* 0x0000001700097c02 */ /* 0x000fe20008000f00 */
[----:B------:R-:W3:Y:S02]  /*02b0*/  LDG.E R19, desc[UR18][R2.64+-0xc] ;  /* 0xfffff41202137981 */ /* 0x000ee4000c1e1900 */
[----:B------:R-:W-:-:S02]  /*02c0*/  IMAD.WIDE R8, R14, 0x4, R8 ;  /* 0x000000040e087825 */ /* 0x000fc400078e0208 */
[----:B------:R-:W2:Y:S01]  /*02d0*/  LDG.E R22, desc[UR18][R22.64] ;  /* 0x0000001216167981 */ /* 0x000ea2000c1e1900 */
[----:B------:R-:W-:Y:S01]  /*02e0*/  MOV R5, 0x4 ;  /* 0x0000000400057802 */ /* 0x000fe20000000f00 */
[C---:B------:R-:W-:Y:S02]  /*02f0*/  IMAD.WIDE R24, R14.reuse, R25, UR6 ;  /* 0x000000060e187e25 */ /* 0x040fe4000f8e0219 */
[----:B------:R0:W3:Y:S02]  /*0300*/  LDG.E R20, desc[UR18][R8.64] ;  /* 0x0000001208147981 */ /* 0x0000e4000c1e1900 */
[----:B------:R-:W-:Y:S02]  /*0310*/  IMAD.WIDE R10, R14, R11, UR8 ;  /* 0x000000080e0a7e25 */ /* 0x000fe4000f8e020b */
[----:B------:R-:W4:Y:S04]  /*0320*/  LDG.E R18, desc[UR18][R24.64] ;  /* 0x0000001218127981 */ /* 0x000f28000c1e1900 */
[----:B------:R-:W4:Y:S01]  /*0330*/  LDG.E R17, desc[UR18][R2.64+-0x8] ;  /* 0xfffff81202117981 */ /* 0x000f22000c1e1900 */
[----:B0-----:R-:W-:-:S02]  /*0340*/  HFMA2 R9, -RZ, RZ, 0, 2.384185791015625e-07 ;  /* 0x00000004ff097431 */ /* 0x001fc400000001ff */
[----:B------:R-:W-:Y:S01]  /*0350*/  IMAD.MOV.U32 R7, RZ, RZ, 0x4 ;  /* 0x00000004ff077424 */ /* 0x000fe200078e00ff */
[----:B------:R0:W5:Y:S01]  /*0360*/  LDG.E R16, desc[UR18][R10.64] ;  /* 0x000000120a107981 */ /* 0x000162000c1e1900 */
[----:B------:R-:W-:-:S03]  /*0370*/  IMAD.WIDE R4, R14, R5, UR10 ;  /* 0x0000000a0e047e25 */ /* 0x000fc6000f8e0205 */
[----:B------:R-:W5:Y:S01]  /*0380*/  LDG.E R15, desc[UR18][R2.64+-0x4] ;  /* 0xfffffc12020f7981 */ /* 0x000f62000c1e1900 */
[C---:B------:R-:W-:Y:S01]  /*0390*/  IMAD.WIDE R6, R14.reuse, R7, UR12 ;  /* 0x0000000c0e067e25 */ /* 0x040fe2000f8e0207 */
[----:B------:R-:W-:Y:S02]  /*03a0*/  MOV R27, 0x4 ;  /* 0x00000004001b7802 */ /* 0x000fe40000000f00 */
[----:B------:R1:W5:Y:S01]  /*03b0*/  LDG.E R4, desc[UR18][R4.64] ;  /* 0x0000001204047981 */ /* 0x000362000c1e1900 */
[----:B------:R-:W-:-:S03]  /*03c0*/  IMAD.WIDE R8, R14, R9, UR14 ;  /* 0x0000000e0e087e25 */ /* 0x000fc6000f8e0209 */
[----:B------:R-:W5:Y:S01]  /*03d0*/  LDG.E R23, desc[UR18][R2.64] ;  /* 0x0000001202177981 */ /* 0x000f62000c1e1900 */
[----:B0-----:R-:W-:-:S03]  /*03e0*/  IMAD.WIDE R10, R14, R27, UR16 ;  /* 0x000000100e0a7e25 */ /* 0x001fc6000f8e021b */
[----:B------:R-:W5:Y:S04]  /*03f0*/  LDG.E R7, desc[UR18][R6.64] ;  /* 0x0000001206077981 */ /* 0x000f68000c1e1900 */
[----:B------:R-:W5:Y:S04]  /*0400*/  LDG.E R24, desc[UR18][R2.64+0x4] ;  /* 0x0000041202187981 */ /* 0x000f68000c1e1900 */
[----:B------:R-:W5:Y:S04]  /*0410*/  LDG.E R8, desc[UR18][R8.64] ;  /* 0x0000001208087981 */ /* 0x000f68000c1e1900 */
[----:B------:R-:W5:Y:S04]  /*0420*/  LDG.E R25, desc[UR18][R2.64+0x8] ;  /* 0x0000081202197981 */ /* 0x000f68000c1e1900 */
[----:B------:R-:W5:Y:S04]  /*0430*/  LDG.E R10, desc[UR18][R10.64] ;  /* 0x000000120a0a7981 */ /* 0x000f68000c1e1900 */
[----:B------:R0:W5:Y:S01]  /*0440*/  LDG.E R27, desc[UR18][R2.64+0xc] ;  /* 0x00000c12021b7981 */ /* 0x000162000c1e1900 */
[----:B------:R-:W-:-:S04]  /*0450*/  UIADD3 UR5, UPT, UPT, UR5, 0x8, URZ ;  /* 0x0000000805057890 */ /* 0x000fc8000fffe0ff */
[----:B------:R-:W-:Y:S01]  /*0460*/  UISETP.NE.AND UP0, UPT, UR5, URZ, UPT ;  /* 0x000000ff0500728c */ /* 0x000fe2000bf05270 */
[----:B-1----:R-:W-:Y:S02]  /*0470*/  MOV R5, UR20 ;  /* 0x0000001400057c02 */ /* 0x002fe40008000f00 */
[----:B0-----:R-:W-:Y:S02]  /*0480*/  IADD3 R2, P0, PT, R2, 0x20, RZ ;  /* 0x0000002002027810 */ /* 0x001fe40007f1e0ff */
[----:B------:R-:W-:Y:S02]  /*0490*/  LEA R14, R5, R14, 0x3 ;  /* 0x0000000e050e7211 */ /* 0x000fe400078e18ff */
[----:B------:R-:W-:Y:S01]  /*04a0*/  IADD3.X R3, PT, PT, RZ, R3, RZ, P0, !PT ;  /* 0x00000003ff037210 */ /* 0x000fe200007fe4ff */
[----:B--2---:R-:W-:-:S04]  /*04b0*/  IMAD R21, R21, R22, R12 ;  /* 0x0000001615157224 */ /* 0x004fc800078e020c */
[----:B---3--:R-:W-:-:S04]  /*04c0*/  IMAD R19, R19, R20, R21 ;  /* 0x0000001413137224 */ /* 0x008fc800078e0215 */
[----:B----4-:R-:W-:-:S04]  /*04d0*/  IMAD R17, R17, R18, R19 ;  /* 0x0000001211117224 */ /* 0x010fc800078e0213 */
[----:B-----5:R-:W-:-:S04]  /*04e0*/  IMAD R15, R15, R16, R17 ;  /* 0x000000100f0f7224 */ /* 0x020fc800078e0211 */
[----:B------:R-:W-:-:S04]  /*04f0*/  IMAD R4, R23, R4, R15 ;  /* 0x0000000417047224 */ /* 0x000fc800078e020f */
[----:B------:R-:W-:-:S04]  /*0500*/  IMAD R4, R24, R7, R4 ;  /* 0x0000000718047224 */ /* 0x000fc800078e0204 */
[----:B------:R-:W-:-:S04]  /*0510*/  IMAD R4, R25, R8, R4 ;  /* 0x0000000819047224 */ /* 0x000fc800078e0204 */
[----:B------:R-:W-:Y:S01]  /*0520*/  IMAD R12, R27, R10, R4 ;  /* 0x0000000a1b0c7224 */ /* 0x000fe200078e0204 */
[----:B------:R-:W-:Y:S06]  /*0530*/  BRA.U UP0, `(.L_x_1) ;  /* 0xfffffffd003c7547 */ /* 0x000fec000b83ffff */
.L_x_0:
[----:B------:R-:W-:-:S04]  /*0540*/  ULOP3.LUT UR6, UR20, 0x7, URZ, 0xc0, !UPT ;  /* 0x0000000714067892 */ /* 0x000fc8000f8ec0ff */
[----:B------:R-:W-:-:S09]  /*0550*/  UISETP.NE.AND UP0, UPT, UR6, URZ, UPT ;  /* 0x000000ff0600728c */ /* 0x000fd2000bf05270 */
[----:B------:R-:W-:Y:S05]  /*0560*/  BRA.U !UP0, `(.L_x_2) ;  /* 0x0000000508387547 */ /* 0x000fea000b800000 */
[----:B------:R-:W-:Y:S02]  /*0570*/  UISETP.GE.U32.AND UP0, UPT, UR6, 0x4, UPT ;  /* 0x000000040600788c */ /* 0x000fe4000bf06070 */
[----:B------:R-:W-:-:S04]  /*0580*/  ULOP3.LUT UR5, UR20, 0x3, URZ, 0xc0, !UPT ;  /* 0x0000000314057892 */ /* 0x000fc8000f8ec0ff */
[----:B------:R-:W-:-:S03]  /*0590*/  UISETP.NE.AND UP1, UPT, UR5, URZ, UPT ;  /* 0x000000ff0500728c */ /* 0x000fc6000bf25270 */
[----:B------:R-:W-:Y:S08]  /*05a0*/  BRA.U !UP0, `(.L_x_3) ;  /* 0x00000001087c7547 */ /* 0x000ff0000b800000 */
[----:B------:R-:W1:Y:S01]  /*05b0*/  LDC.64 R6, c[0x0][0x388] ;  /* 0x0000e200ff067b82 */ /* 0x000e620000000a00 */
[----:B------:R-:W2:Y:S01]  /*05c0*/  LDCU.64 UR6, c[0x0][0x380] ;  /* 0x00007000ff0677ac */ /* 0x000ea20008000a00 */
[----:B------:R-:W-:Y:S01]  /*05d0*/  IMAD.U32 R9, RZ, RZ, UR4 ;  /* 0x00000004ff097e24 */ /* 0x000fe2000f8e00ff */
[C---:B------:R-:W-:Y:S02]  /*05e0*/  IADD3 R3, PT, PT, R13.reuse, UR4, RZ ;  /* 0x000000040d037c10 */ /* 0x040fe4000fffe0ff */
[----:B------:R-:W-:Y:S01]  /*05f0*/  IADD3 R10, P0, PT, R13, UR4, RZ ;  /* 0x000000040d0a7c10 */ /* 0x000fe2000ff1e0ff */
[----:B------:R-:W-:Y:S01]  /*0600*/  IMAD R9, R9, UR20, R0 ;  /* 0x0000001409097c24 */ /* 0x000fe2000f8e0200 */
[----:B------:R-:W-:Y:S01]  /*0610*/  MOV R11, UR20 ;  /* 0x00000014000b7c02 */ /* 0x000fe20008000f00 */
[----:B------:R-:W3:Y:S01]  /*0620*/  LDC.64 R4, c[0x0][0x380] ;  /* 0x0000e000ff047b82 */ /* 0x000ee20000000a00 */
[----:B------:R-:W-:Y:S01]  /*0630*/  MOV R15, UR20 ;  /* 0x00000014000f7c02 */ /* 0x000fe20008000f00 */
[----:B-1----:R-:W-:Y:S01]  /*0640*/  IMAD.WIDE R6, R9, 0x4, R6 ;  /* 0x0000000409067825 */ /* 0x002fe200078e0206 */
[----:B------:R-:W-:-:S05]  /*0650*/  MOV R9, UR20 ;  /* 0x0000001400097c02 */ /* 0x000fca0008000f00 */
[----:B------:R-:W-:Y:S02]  /*0660*/  IMAD.WIDE R8, R9, 0x4, R6 ;  /* 0x0000000409087825 */ /* 0x000fe400078e0206 */
[----:B0-----:R-:W4:Y:S02]  /*0670*/  LDG.E R6, desc[UR18][R6.64] ;  /* 0x0000001206067981 */ /* 0x001f24000c1e1900 */
[----:B---3--:R-:W-:Y:S01]  /*0680*/  IMAD.WIDE.U32 R4, R3, 0x4, R4 ;  /* 0x0000000403047825 */ /* 0x008fe200078e0004 */
[----:B------:R-:W-:Y:S01]  /*0690*/  IADD3.X R3, PT, PT, RZ, RZ, RZ, P0, !PT ;  /* 0x000000ffff037210 */ /* 0x000fe200007fe4ff */
[----:B------:R-:W3:Y:S01]  /*06a0*/  LDG.E R17, desc[UR18][R8.64] ;  /* 0x0000001208117981 */ /* 0x000ee2000c1e1900 */
[----:B--2---:R-:W-:-:S03]  /*06b0*/  LEA R2, P0, R10, UR6, 0x2 ;  /* 0x000000060a027c11 */ /* 0x004fc6000f8010ff */
[----:B------:R-:W4:Y:S01]  /*06c0*/  LDG.E R5, desc[UR18][R4.64] ;  /* 0x0000001204057981 */ /* 0x000f22000c1e1900 */
[----:B------:R-:W-:Y:S01]  /*06d0*/  LEA.HI.X R3, R10, UR7, R3, 0x2, P0 ;  /* 0x000000070a037c11 */ /* 0x000fe200080f1403 */
[----:B------:R-:W-:-:S04]  /*06e0*/  IMAD.WIDE R10, R11, 0x4, R8 ;  /* 0x000000040b0a7825 */ /* 0x000fc800078e0208 */
[----:B------:R-:W3:Y:S01]  /*06f0*/  LDG.E R16, desc[UR18][R2.64+0x4] ;  /* 0x0000041202107981 */ /* 0x000ee2000c1e1900 */
[----:B------:R-:W-:-:S03]  /*0700*/  IMAD.WIDE R14, R15, 0x4, R10 ;  /* 0x000000040f0e7825 */ /* 0x000fc600078e020a */
[----:B------:R-:W2:Y:S04]  /*0710*/  LDG.E R19, desc[UR18][R10.64] ;  /* 0x000000120a137981 */ /* 0x000ea8000c1e1900 */
[----:B------:R-:W2:Y:S04]  /*0720*/  LDG.E R18, desc[UR18][R2.64+0x8] ;  /* 0x0000081202127981 */ /* 0x000ea8000c1e1900 */
[----:B------:R-:W5:Y:S04]  /*0730*/  LDG.E R20, desc[UR18][R2.64+0xc] ;  /* 0x00000c1202147981 */ /* 0x000f68000c1e1900 */
[----:B------:R-:W5:Y:S01]  /*0740*/  LDG.E R14, desc[UR18][R14.64] ;  /* 0x000000120e0e7981 */ /* 0x000f62000c1e1900 */
[----:B------:R-:W-:Y:S01]  /*0750*/  UIADD3 UR4, UPT, UPT, UR4, 0x4, URZ ;  /* 0x0000000404047890 */ /* 0x000fe2000fffe0ff */
[----:B----4-:R-:W-:-:S04]  /*0760*/  IMAD R5, R5, R6, R12 ;  /* 0x0000000605057224 */ /* 0x010fc800078e020c */
[----:B---3--:R-:W-:-:S04]  /*0770*/  IMAD R5, R16, R17, R5 ;  /* 0x0000001110057224 */ /* 0x008fc800078e0205 */
[----:B--2---:R-:W-:-:S04]  /*0780*/  IMAD R5, R18, R19, R5 ;  /* 0x0000001312057224 */ /* 0x004fc800078e0205 */
[----:B-----5:R-:W-:-:S07]  /*0790*/  IMAD R12, R20, R14, R5 ;  /* 0x0000000e140c7224 */ /* 0x020fce00078e0205 */
.L_x_3:
[----:B------:R-:W-:Y:S05]  /*07a0*/  BRA.U !UP1, `(.L_x_2) ;  /* 0x0000000109a87547 */ /* 0x000fea000b800000 */
[----:B------:R-:W-:Y:S01]  /*07b0*/  UISETP.NE.AND UP0, UPT, UR5, 0x1, UPT ;  /* 0x000000010500788c */ /* 0x000fe2000bf05270 */
[----:B------:R-:W-:Y:S01]  /*07c0*/  MOV R7, UR4 ;  /* 0x0000000400077c02 */ /* 0x000fe20008000f00 */
[----:B------:R-:W-:Y:S02]  /*07d0*/  ULOP3.LUT UR5, UR20, 0x1, URZ, 0xc0, !UPT ;  /* 0x0000000114057892 */ /* 0x000fe4000f8ec0ff */
[----:B------:R-:W-:Y:S02]  /*07e0*/  MOV R15, UR20 ;  /* 0x00000014000f7c02 */ /* 0x000fe40008000f00 */
[----:B------:R-:W-:Y:S01]  /*07f0*/  UISETP.NE.U32.AND UP1, UPT, UR5, 0x1, UPT ;  /* 0x000000010500788c */ /* 0x000fe2000bf25070 */
[----:B------:R-:W-:-:S04]  /*0800*/  PLOP3.LUT P1, PT, PT, PT, UP0, 0x80, 0x8 ;  /* 0x000000000008781c */ /* 0x000fc80003f2f008 */
[----:B------:R-:W1:Y:S01]  /*0810*/  @UP0 LDCU.128 UR8, c[0x0][0x380] ;  /* 0x00007000ff0807ac */ /* 0x000e620008000c00 */
[----:B------:R-:W-:Y:S01]  /*0820*/  PLOP3.LUT P0, PT, PT, PT, UP1, 0x80, 0x8 ;  /* 0x000000000008781c */ /* 0x000fe20003f0f018 */
[----:B------:R-:W2:Y:S04]  /*0830*/  @UP0 LDCU.64 UR6, c[0x0][0x380] ;  /* 0x00007000ff0607ac */ /* 0x000ea80008000a00 */
[----:B------:R-:W3:Y:S03]  /*0840*/  @!UP1 LDCU.128 UR12, c[0x0][0x380] ;  /* 0x00007000ff0c97ac */ /* 0x000ee60008000c00 */
[C---:B------:R-:W-:Y:S02]  /*0850*/  @P1 IADD3 R3, PT, PT, R13.reuse, UR4, RZ ;  /* 0x000000040d031c10 */ /* 0x040fe4000fffe0ff */
[----:B------:R-:W-:Y:S01]  /*0860*/  @P1 IADD3 R6, P2, PT, R13, UR4, RZ ;  /* 0x000000040d061c10 */ /* 0x000fe2000ff5e0ff */
[----:B------:R-:W-:Y:S01]  /*0870*/  @UP0 UIADD3 UR4, UPT, UPT, UR4, 0x2, URZ ;  /* 0x0000000204040890 */ /* 0x000fe2000fffe0ff */
[----:B-1----:R-:W-:Y:S01]  /*0880*/  MOV R11, UR9 ;  /* 0x00000009000b7c02 */ /* 0x002fe20008000f00 */
[----:B------:R-:W-:Y:S01]  /*0890*/  IMAD.U32 R10, RZ, RZ, UR8 ;  /* 0x00000008ff0a7e24 */ /* 0x000fe2000f8e00ff */
[----:B------:R-:W-:-:S02]  /*08a0*/  MOV R4, UR10 ;  /* 0x0000000a00047c02 */ /* 0x000fc40008000f00 */
[----:B------:R-:W-:Y:S01]  /*08b0*/  MOV R5, UR11 ;  /* 0x0000000b00057c02 */ /* 0x000fe20008000f00 */
[----:B------:R-:W-:-:S04]  /*08c0*/  @P1 IMAD.WIDE.U32 R10, R3, 0x4, R10 ;  /* 0x00000004030a1825 */ /* 0x000fc800078e000a */
[----:B------:R-:W-:Y:S01]  /*08d0*/  @P1 IMAD R3, R7, UR20, R0 ;  /* 0x0000001407031c24 */ /* 0x000fe2000f8e0200 */
[----:B------:R-:W-:Y:S01]  /*08e0*/  @P1 IADD3.X R7, PT, PT, RZ, RZ, RZ, P2, !PT ;  /* 0x000000ffff071210 */ /* 0x000fe200017fe4ff */
[----:B------:R-:W-:Y:S01]  /*08f0*/  IMAD.U32 R19, RZ, RZ, UR4 ;  /* 0x00000004ff137e24 */ /* 0x000fe2000f8e00ff */
[C---:B--2---:R-:W-:Y:S01]  /*0900*/  @P1 LEA R2, P2, R6.reuse, UR6, 0x2 ;  /* 0x0000000606021c11 */ /* 0x044fe2000f8410ff */
[----:B------:R-:W-:Y:S01]  /*0910*/  @P1 IMAD.WIDE R4, R3, 0x4, R4 ;  /* 0x0000000403041825 */ /* 0x000fe200078e0204 */
[----:B------:R-:W-:Y:S01]  /*0920*/  @!P0 IADD3 R17, PT, PT, R13, UR4, RZ ;  /* 0x000000040d118c10 */ /* 0x000fe2000fffe0ff */
[----:B0-----:R-:W2:Y:S01]  /*0930*/  @P1 LDG.E R11, desc[UR18][R10.64] ;  /* 0x000000120a0b1981 */ /* 0x001ea2000c1e1900 */
[----:B------:R-:W-:Y:S01]  /*0940*/  @P1 LEA.HI.X R3, R6, UR7, R7, 0x2, P2 ;  /* 0x0000000706031c11 */ /* 0x000fe200090f1407 */
[----:B------:R-:W-:Y:S01]  /*0950*/  @!P0 IMAD R19, R19, UR20, R0 ;  /* 0x0000001413138c24 */ /* 0x000fe2000f8e0200 */
[----:B---3--:R-:W-:Y:S01]  /*0960*/  MOV R6, UR12 ;  /* 0x0000000c00067c02 */ /* 0x008fe20008000f00 */
[----:B------:R-:W-:Y:S01]  /*0970*/  @P1 IMAD.WIDE R14, R15, 0x4, R4 ;  /* 0x000000040f0e1825 */ /* 0x000fe200078e0204 */
[----:B------:R-:W-:Y:S01]  /*0980*/  MOV R7, UR13 ;  /* 0x0000000d00077c02 */ /* 0x000fe20008000f00 */
[----:B------:R-:W2:Y:S01]  /*0990*/  @P1 LDG.E R4, desc[UR18][R4.64] ;  /* 0x0000001204041981 */ /* 0x000ea2000c1e1900 */
[----:B------:R-:W-:-:S02]  /*09a0*/  MOV R8, UR14 ;  /* 0x0000000e00087c02 */ /* 0x000fc40008000f00 */
[----:B------:R-:W-:Y:S01]  /*09b0*/  MOV R9, UR15 ;  /* 0x0000000f00097c02 */ /* 0x000fe20008000f00 */
[----:B------:R-:W-:Y:S01]  /*09c0*/  @!P0 IMAD.WIDE.U32 R6, R17, 0x4, R6 ;  /* 0x0000000411068825 */ /* 0x000fe200078e0006 */
[----:B------:R-:W3:Y:S03]  /*09d0*/  @P1 LDG.E R14, desc[UR18][R14.64] ;  /* 0x000000120e0e1981 */ /* 0x000ee6000c1e1900 */
[----:B------:R-:W-:Y:S01]  /*09e0*/  @!P0 IMAD.WIDE R8, R19, 0x4, R8 ;  /* 0x0000000413088825 */ /* 0x000fe200078e0208 */
[----:B------:R-:W3:Y:S04]  /*09f0*/  @P1 LDG.E R2, desc[UR18][R2.64+0x4] ;  /* 0x0000041202021981 */ /* 0x000ee8000c1e1900 */
[----:B------:R-:W4:Y:S04]  /*0a00*/  @!P0 LDG.E R7, desc[UR18][R6.64] ;  /* 0x0000001206078981 */ /* 0x000f28000c1e1900 */
[----:B------:R-:W4:Y:S01]  /*0a10*/  @!P0 LDG.E R8, desc[UR18][R8.64] ;  /* 0x0000001208088981 */ /* 0x000f22000c1e1900 */
[----:B--2---:R-:W-:-:S04]  /*0a20*/  @P1 IMAD R11, R11, R4, R12 ;  /* 0x000000040b0b1224 */ /* 0x004fc800078e020c */
[----:B---3--:R-:W-:-:S04]  /*0a30*/  @P1 IMAD R12, R2, R14, R11 ;  /* 0x0000000e020c1224 */ /* 0x008fc800078e020b */
[----:B----4-:R-:W-:-:S07]  /*0a40*/  @!P0 IMAD R12, R7, R8, R12 ;  /* 0x00000008070c8224 */ /* 0x010fce00078e020c */
.L_x_2:
[----:B------:R-:W1:Y:S01]  /*0a50*/  LDC.64 R2, c[0x0][0x390] ;  /* 0x0000e400ff027b82 */ /* 0x000e620000000a00 */
[----:B------:R-:W-:-:S05]  /*0a60*/  IADD3 R13, PT, PT, R0, R13, RZ ;  /* 0x0000000d000d7210 */ /* 0x000fca0007ffe0ff */
[----:B-1----:R-:W-:-:S05]  /*0a70*/  IMAD.WIDE R2, R13, 0x4, R2 ;  /* 0x000000040d027825 */ /* 0x002fca00078e0202 */
[----:B0-----:R-:W-:Y:S01]  /*0a80*/  STG.E desc[UR18][R2.64], R12 ;  /* 0x0000000c02007986 */ /* 0x001fe2000c101912 */
[----:B------:R-:W-:Y:S05]  /*0a90*/  EXIT ;  /* 0x000000000000794d */ /* 0x000fea0003800000 */
.L_x_4:
[----:B------:R-:W-:-:S00]  /*0aa0*/  BRA `(.L_x_4) ;  /* 0xfffffffc00fc7947 */ /* 0x000fc0000383ffff */
[----:B------:R-:W-:-:S00]  /*0ab0*/  NOP ;  /* 0x0000000000007918 */ /* 0x000fc00000000000 */
        /* <DEDUP_REMOVED lines=12> */
.L_x_6:


//--------------------- .text._Z9vectorAddPiS_S_i --------------------------
	.section	.text._Z9vectorAddPiS_S_i,"ax",@progbits
	.align	128
        .global         _Z9vectorAddPiS_S_i
        .type           _Z9vectorAddPiS_S_i,@function
        .size           _Z9vectorAddPiS_S_i,(.L_x_7 - _Z9vectorAddPiS_S_i)
        .other          _Z9vectorAddPiS_S_i,@"STO_CUDA_ENTRY STV_DEFAULT"
_Z9vectorAddPiS_S_i:
.text._Z9vectorAddPiS_S_i:
[----:B------:R-:W-:Y:S01]  /*0000*/  LDC R1, c[0x0][0x37c] ;  /* 0x0000df00ff017b82 */ /* 0x000fe20000000800 */
[----:B------:R-:W0:Y:S07]  /*0010*/  S2R R0, SR_TID.X ;  /* 0x0000000000007919 */ /* 0x000e2e0000002100 */
[----:B------:R-:W0:Y:S01]  /*0020*/  S2UR UR4, SR_CTAID.X ;  /* 0x00000000000479c3 */ /* 0x000e220000002500 */
[----:B------:R-:W1:Y:S07]  /*0030*/  LDCU UR5, c[0x0][0x398] ;  /* 0x00007300ff0577ac */ /* 0x000e6e0008000800 */
[----:B------:R-:W0:Y:S02]  /*0040*/  LDC R9, c[0x0][0x360] ;  /* 0x0000d800ff097b82 */ /* 0x000e240000000800 */
[----:B0-----:R-:W-:-:S05]  /*0050*/  IMAD R9, R9, UR4, R0 ;  /* 0x0000000409097c24 */ /* 0x001fca000f8e0200 */
[----:B-1----:R-:W-:-:S13]  /*0060*/  ISETP.GE.AND P0, PT, R9, UR5, PT ;  /* 0x0000000509007c0c */ /* 0x002fda000bf06270 */
[----:B------:R-:W-:Y:S05]  /*0070*/  @P0 EXIT ;  /* 0x000000000000094d */ /* 0x000fea0003800000 */
[----:B------:R-:W0:Y:S01]  /*0080*/  LDC.64 R2, c[0x0][0x380] ;  /* 0x0000e000ff027b82 */ /* 0x000e220000000a00 */
[----:B------:R-:W1:Y:S07]  /*0090*/  LDCU.64 UR4, c[0x0][0x358] ;  /* 0x00006b00ff0477ac */ /* 0x000e6e0008000a00 */
[----:B------:R-:W2:Y:S08]  /*00a0*/  LDC.64 R4, c[0x0][0x388] ;  /* 0x0000e200ff047b82 */ /* 0x000eb00000000a00 */
[----:B------:R-:W3:Y:S01]  /*00b0*/  LDC.64 R6, c[0x0][0x390] ;  /* 0x0000e400ff067b82 */ /* 0x000ee20000000a00 */
[----:B0-----:R-:W-:-:S06]  /*00c0*/  IMAD.WIDE R2, R9, 0x4, R2 ;  /* 0x0000000409027825 */ /* 0x001fcc00078e0202 */
[----:B-1----:R-:W4:Y:S01]  /*00d0*/  LDG.E R2, desc[UR4][R2.64] ;  /* 0x0000000402027981 */ /* 0x002f22000c1e1900 */
[----:B--2---:R-:W-:-:S06]  /*00e0*/  IMAD.WIDE R4, R9, 0x4, R4 ;  /* 0x0000000409047825 */ /* 0x004fcc00078e0204 */
[----:B------:R-:W4:Y:S01]  /*00f0*/  LDG.E R5, desc[UR4][R4.64] ;  /* 0x0000000404057981 */ /* 0x000f22000c1e1900 */
[----:B---3--:R-:W-:Y:S01]  /*0100*/  IMAD.WIDE R6, R9, 0x4, R6 ;  /* 0x0000000409067825 */ /* 0x008fe200078e0206 */
[----:B----4-:R-:W-:-:S05]  /*0110*/  IADD3 R9, PT, PT, R2, R5, RZ ;  /* 0x0000000502097210 */ /* 0x010fca0007ffe0ff */
[----:B------:R-:W-:Y:S01]  /*0120*/  STG.E desc[UR4][R6.64], R9 ;  /* 0x0000000906007986 */ /* 0x000fe2000c101904 */
[----:B------:R-:W-:Y:S05]  /*0130*/  EXIT ;  /* 0x000000000000794d */ /* 0x000fea0003800000 */
.L_x_5:
        /* <DEDUP_REMOVED lines=12> */
.L_x_7:


//--------------------- .nv.shared.reserved.0     --------------------------
	.section	.nv.shared.reserved.0,"aw",@nobits
	.weak		__nv_reservedSMEM_offset_0_alias
	.size		__nv_reservedSMEM_offset_0_alias, 0, 64
	.other		__nv_reservedSMEM_offset_0_alias,@"STO_CUDA_RESERVED_SHARED STV_DEFAULT"
__nv_reservedSMEM_offset_0_alias:
	.zero		0
	.zero		64


//--------------------- .nv.constant0._Z9matrixMulPiS_S_i --------------------------
	.section	.nv.constant0._Z9matrixMulPiS_S_i,"a",@progbits
	.sectionflags	@""
	.align	4
.nv.constant0._Z9matrixMulPiS_S_i:
	.zero		924


//--------------------- .nv.constant0._Z9vectorAddPiS_S_i --------------------------
	.section	.nv.constant0._Z9vectorAddPiS_S_i,"a",@progbits
	.sectionflags	@""
	.align	4
.nv.constant0._Z9vectorAddPiS_S_i:
	.zero		924


//--------------------- SYMBOLS --------------------------

	.type		.nv.reservedSmem.offset0,@object
	.size		.nv.reservedSmem.offset0,0x4
